//
// Generated by NVIDIA NVVM Compiler
//
// Compiler Build ID: CL-36424714
// Cuda compilation tools, release 13.0, V13.0.88
// Based on NVVM 20.0.0
//

.version 9.0
.target sm_100
.address_size 64

	// .globl	_Z5multiP4struS0_Pdi

.visible .entry _Z5multiP4struS0_Pdi(
	.param .u64 .ptr .align 1 _Z5multiP4struS0_Pdi_param_0,
	.param .u64 .ptr .align 1 _Z5multiP4struS0_Pdi_param_1,
	.param .u64 .ptr .align 1 _Z5multiP4struS0_Pdi_param_2,
	.param .u32 _Z5multiP4struS0_Pdi_param_3
)
{
	.reg .pred 	%p<10>;
	.reg .b32 	%r<41>;
	.reg .b64 	%rd<21>;
	.reg .b64 	%fd<109>;

	ld.param.u64 	%rd4, [_Z5multiP4struS0_Pdi_param_0];
	ld.param.u64 	%rd5, [_Z5multiP4struS0_Pdi_param_1];
	ld.param.u64 	%rd3, [_Z5multiP4struS0_Pdi_param_2];
	ld.param.u32 	%r15, [_Z5multiP4struS0_Pdi_param_3];
	cvta.to.global.u64 	%rd1, %rd5;
	cvta.to.global.u64 	%rd2, %rd4;
	mov.u32 	%r16, %ctaid.x;
	mov.u32 	%r17, %ntid.x;
	mov.u32 	%r18, %tid.x;
	mad.lo.s32 	%r1, %r16, %r17, %r18;
	mov.u32 	%r19, %ctaid.y;
	mov.u32 	%r20, %ntid.y;
	mov.u32 	%r21, %tid.y;
	mad.lo.s32 	%r22, %r19, %r20, %r21;
	max.s32 	%r23, %r1, %r22;
	setp.ge.s32 	%p1, %r23, %r15;
	setp.ne.s32 	%p2, %r1, %r22;
	or.pred  	%p3, %p2, %p1;
	@%p3 bra 	$L__BB0_11;
	shr.u32 	%r2, %r15, 2;
	setp.lt.u32 	%p4, %r15, 4;
	mov.f64 	%fd108, 0d0000000000000000;
	@%p4 bra 	$L__BB0_10;
	mul.lo.s32 	%r25, %r15, %r1;
	shr.u32 	%r3, %r25, 2;
	add.s32 	%r26, %r2, -1;
	setp.lt.u32 	%p5, %r26, 3;
	mov.f64 	%fd108, 0d0000000000000000;
	mov.b32 	%r40, 0;
	@%p5 bra 	$L__BB0_5;
	and.b32  	%r40, %r2, 536870908;
	and.b32  	%r29, %r2, 536870908;
	neg.s32 	%r38, %r29;
	mov.f64 	%fd108, 0d0000000000000000;
	mov.b32 	%r37, 0;
	mov.u32 	%r36, %r3;
$L__BB0_4:
	.pragma "nounroll";
	mul.wide.u32 	%rd6, %r36, 32;
	add.s64 	%rd7, %rd2, %rd6;
	ld.global.f64 	%fd14, [%rd7];
	mul.wide.u32 	%rd8, %r37, 32;
	add.s64 	%rd9, %rd1, %rd8;
	ld.global.f64 	%fd15, [%rd9];
	ld.global.f64 	%fd16, [%rd7+8];
	ld.global.f64 	%fd17, [%rd9+32];
	mul.f64 	%fd18, %fd16, %fd17;
	fma.rn.f64 	%fd19, %fd14, %fd15, %fd18;
	ld.global.f64 	%fd20, [%rd7+16];
	ld.global.f64 	%fd21, [%rd9+64];
	fma.rn.f64 	%fd22, %fd20, %fd21, %fd19;
	ld.global.f64 	%fd23, [%rd7+24];
	ld.global.f64 	%fd24, [%rd9+96];
	fma.rn.f64 	%fd25, %fd23, %fd24, %fd22;
	add.f64 	%fd26, %fd108, %fd25;
	ld.global.f64 	%fd27, [%rd7+32];
	ld.global.f64 	%fd28, [%rd9+128];
	ld.global.f64 	%fd29, [%rd7+40];
	ld.global.f64 	%fd30, [%rd9+160];
	mul.f64 	%fd31, %fd29, %fd30;
	fma.rn.f64 	%fd32, %fd27, %fd28, %fd31;
	ld.global.f64 	%fd33, [%rd7+48];
	ld.global.f64 	%fd34, [%rd9+192];
	fma.rn.f64 	%fd35, %fd33, %fd34, %fd32;
	ld.global.f64 	%fd36, [%rd7+56];
	ld.global.f64 	%fd37, [%rd9+224];
	fma.rn.f64 	%fd38, %fd36, %fd37, %fd35;
	add.f64 	%fd39, %fd26, %fd38;
	ld.global.f64 	%fd40, [%rd7+64];
	ld.global.f64 	%fd41, [%rd9+256];
	ld.global.f64 	%fd42, [%rd7+72];
	ld.global.f64 	%fd43, [%rd9+288];
	mul.f64 	%fd44, %fd42, %fd43;
	fma.rn.f64 	%fd45, %fd40, %fd41, %fd44;
	ld.global.f64 	%fd46, [%rd7+80];
	ld.global.f64 	%fd47, [%rd9+320];
	fma.rn.f64 	%fd48, %fd46, %fd47, %fd45;
	ld.global.f64 	%fd49, [%rd7+88];
	ld.global.f64 	%fd50, [%rd9+352];
	fma.rn.f64 	%fd51, %fd49, %fd50, %fd48;
	add.f64 	%fd52, %fd39, %fd51;
	ld.global.f64 	%fd53, [%rd7+96];
	ld.global.f64 	%fd54, [%rd9+384];
	ld.global.f64 	%fd55, [%rd7+104];
	ld.global.f64 	%fd56, [%rd9+416];
	mul.f64 	%fd57, %fd55, %fd56;
	fma.rn.f64 	%fd58, %fd53, %fd54, %fd57;
	ld.global.f64 	%fd59, [%rd7+112];
	ld.global.f64 	%fd60, [%rd9+448];
	fma.rn.f64 	%fd61, %fd59, %fd60, %fd58;
	ld.global.f64 	%fd62, [%rd7+120];
	ld.global.f64 	%fd63, [%rd9+480];
	fma.rn.f64 	%fd64, %fd62, %fd63, %fd61;
	add.f64 	%fd108, %fd52, %fd64;
	add.s32 	%r38, %r38, 4;
	add.s32 	%r37, %r37, 16;
	add.s32 	%r36, %r36, 4;
	setp.ne.s32 	%p6, %r38, 0;
	@%p6 bra 	$L__BB0_4;
$L__BB0_5:
	and.b32  	%r30, %r2, 3;
	setp.eq.s32 	%p7, %r30, 0;
	@%p7 bra 	$L__BB0_10;
	setp.eq.s32 	%p8, %r30, 1;
	@%p8 bra 	$L__BB0_8;
	add.s32 	%r31, %r40, %r3;
	mul.wide.u32 	%rd10, %r31, 32;
	add.s64 	%rd11, %rd2, %rd10;
	ld.global.f64 	%fd66, [%rd11];
	shl.b32 	%r32, %r40, 2;
	mul.wide.u32 	%rd12, %r32, 32;
	add.s64 	%rd13, %rd1, %rd12;
	ld.global.f64 	%fd67, [%rd13];
	ld.global.f64 	%fd68, [%rd11+8];
	ld.global.f64 	%fd69, [%rd13+32];
	mul.f64 	%fd70, %fd68, %fd69;
	fma.rn.f64 	%fd71, %fd66, %fd67, %fd70;
	ld.global.f64 	%fd72, [%rd11+16];
	ld.global.f64 	%fd73, [%rd13+64];
	fma.rn.f64 	%fd74, %fd72, %fd73, %fd71;
	ld.global.f64 	%fd75, [%rd11+24];
	ld.global.f64 	%fd76, [%rd13+96];
	fma.rn.f64 	%fd77, %fd75, %fd76, %fd74;
	add.f64 	%fd78, %fd108, %fd77;
	ld.global.f64 	%fd79, [%rd11+32];
	ld.global.f64 	%fd80, [%rd13+128];
	ld.global.f64 	%fd81, [%rd11+40];
	ld.global.f64 	%fd82, [%rd13+160];
	mul.f64 	%fd83, %fd81, %fd82;
	fma.rn.f64 	%fd84, %fd79, %fd80, %fd83;
	ld.global.f64 	%fd85, [%rd11+48];
	ld.global.f64 	%fd86, [%rd13+192];
	fma.rn.f64 	%fd87, %fd85, %fd86, %fd84;
	ld.global.f64 	%fd88, [%rd11+56];
	ld.global.f64 	%fd89, [%rd13+224];
	fma.rn.f64 	%fd90, %fd88, %fd89, %fd87;
	add.f64 	%fd108, %fd78, %fd90;
	add.s32 	%r40, %r40, 2;
$L__BB0_8:
	and.b32  	%r33, %r15, 4;
	setp.eq.s32 	%p9, %r33, 0;
	@%p9 bra 	$L__BB0_10;
	add.s32 	%r34, %r40, %r3;
	mul.wide.u32 	%rd14, %r34, 32;
	add.s64 	%rd15, %rd2, %rd14;
	ld.global.f64 	%fd91, [%rd15];
	shl.b32 	%r35, %r40, 2;
	mul.wide.u32 	%rd16, %r35, 32;
	add.s64 	%rd17, %rd1, %rd16;
	ld.global.f64 	%fd92, [%rd17];
	ld.global.f64 	%fd93, [%rd15+8];
	ld.global.f64 	%fd94, [%rd17+32];
	mul.f64 	%fd95, %fd93, %fd94;
	fma.rn.f64 	%fd96, %fd91, %fd92, %fd95;
	ld.global.f64 	%fd97, [%rd15+16];
	ld.global.f64 	%fd98, [%rd17+64];
	fma.rn.f64 	%fd99, %fd97, %fd98, %fd96;
	ld.global.f64 	%fd100, [%rd15+24];
	ld.global.f64 	%fd101, [%rd17+96];
	fma.rn.f64 	%fd102, %fd100, %fd101, %fd99;
	add.f64 	%fd108, %fd108, %fd102;
$L__BB0_10:
	cvta.to.global.u64 	%rd18, %rd3;
	mul.wide.u32 	%rd19, %r1, 8;
	add.s64 	%rd20, %rd18, %rd19;
	st.global.f64 	[%rd20], %fd108;
$L__BB0_11:
	ret;

}


// ===== COMPILED SASS (sm_100) =====

	.target	sm_100

	.elftype	@"ET_EXEC"


//--------------------- .note.nv.tkinfo           --------------------------
	.section	.note.nv.tkinfo,"",@"SHT_NOTE"
	.sectionflags	@"SHF_NOTE_NV_TKINFO"
	.tkinfo
        /*0018*/ 	.word	0x00000002
        /*0030*/ 	.string	""
        /*0030*/ 	.string	"ptxas"
        /*0030*/ 	.string	"Cuda compilation tools, release 13.0, V13.0.88"
        /*0030*/ 	.string	"Build cuda_13.0.r13.0/compiler.36424714_0"
        /*0030*/ 	.string	"-arch sm_100 -m 64 "



//--------------------- .note.nv.cuinfo           --------------------------
	.section	.note.nv.cuinfo,"",@"SHT_NOTE"
	.sectionflags	@"SHF_NOTE_NV_CUINFO"
        /*0018*/ 	.short	0x0002
        /*001a*/ 	.short	0x0064
        /*001c*/ 	.short	0x0082
	.zero		2


//--------------------- .nv.info                  --------------------------
	.section	.nv.info,"",@"SHT_CUDA_INFO"
	.align	4


	//----- nvinfo : EIATTR_REGCOUNT
	.align		4
        /*0000*/ 	.byte	0x04, 0x2f
        /*0002*/ 	.short	(.L_1 - .L_0)
	.align		4
.L_0:
        /*0004*/ 	.word	index@(_Z5multiP4struS0_Pdi)
        /*0008*/ 	.word	0x00000020


	//----- nvinfo : EIATTR_FRAME_SIZE
	.align		4
.L_1:
        /*000c*/ 	.byte	0x04, 0x11
        /*000e*/ 	.short	(.L_3 - .L_2)
	.align		4
.L_2:
        /*0010*/ 	.word	index@(_Z5multiP4struS0_Pdi)
        /*0014*/ 	.word	0x00000000


	//----- nvinfo : EIATTR_MIN_STACK_SIZE
	.align		4
.L_3:
        /*0018*/ 	.byte	0x04, 0x12
        /*001a*/ 	.short	(.L_5 - .L_4)
	.align		4
.L_4:
        /*001c*/ 	.word	index@(_Z5multiP4struS0_Pdi)
        /*0020*/ 	.word	0x00000000
.L_5:


//--------------------- .nv.compat                --------------------------
	.section	.nv.compat,"",@"SHT_CUDA_COMPAT_INFO"
	.align	4
        /*0000*/ 	.byte	0x02, 0x09, 0x00, 0x00, 0x02, 0x02, 0x01, 0x00, 0x02, 0x05, 0x05, 0x00, 0x03, 0x07, 0x01, 0x01
        /*0010*/ 	.byte	0x02, 0x03, 0x00, 0x00, 0x02, 0x06, 0x01, 0x00, 0x04, 0x0b, 0x08, 0x00, 0x01, 0x00, 0x00, 0x00
        /*0020*/ 	.byte	0x00, 0x00, 0x00, 0x00


//--------------------- .nv.info._Z5multiP4struS0_Pdi --------------------------
	.section	.nv.info._Z5multiP4struS0_Pdi,"",@"SHT_CUDA_INFO"
	.sectionflags	@""
	.align	4


	//----- nvinfo : EIATTR_CUDA_API_VERSION
	.align		4
        /*0000*/ 	.byte	0x04, 0x37
        /*0002*/ 	.short	(.L_7 - .L_6)
.L_6:
        /*0004*/ 	.word	0x00000082


	//----- nvinfo : EIATTR_KPARAM_INFO
	.align		4
.L_7:
        /*0008*/ 	.byte	0x04, 0x17
        /*000a*/ 	.short	(.L_9 - .L_8)
.L_8:
        /*000c*/ 	.word	0x00000000
        /*0010*/ 	.short	0x0003
        /*0012*/ 	.short	0x0018
        /*0014*/ 	.byte	0x00, 0xf0, 0x11, 0x00


	//----- nvinfo : EIATTR_KPARAM_INFO
	.align		4
.L_9:
        /*0018*/ 	.byte	0x04, 0x17
        /*001a*/ 	.short	(.L_11 - .L_10)
.L_10:
        /*001c*/ 	.word	0x00000000
        /*0020*/ 	.short	0x0002
        /*0022*/ 	.short	0x0010
        /*0024*/ 	.byte	0x00, 0xf5, 0x21, 0x00


	//----- nvinfo : EIATTR_KPARAM_INFO
	.align		4
.L_11:
        /*0028*/ 	.byte	0x04, 0x17
        /*002a*/ 	.short	(.L_13 - .L_12)
.L_12:
        /*002c*/ 	.word	0x00000000
        /*0030*/ 	.short	0x0001
        /*0032*/ 	.short	0x0008
        /*0034*/ 	.byte	0x00, 0xf5, 0x21, 0x00


	//----- nvinfo : EIATTR_KPARAM_INFO
	.align		4
.L_13:
        /*0038*/ 	.byte	0x04, 0x17
        /*003a*/ 	.short	(.L_15 - .L_14)
.L_14:
        /*003c*/ 	.word	0x00000000
        /*0040*/ 	.short	0x0000
        /*0042*/ 	.short	0x0000
        /*0044*/ 	.byte	0x00, 0xf5, 0x21, 0x00


	//----- nvinfo : EIATTR_SPARSE_MMA_MASK
	.align		4
.L_15:
        /*0048*/ 	.byte	0x03, 0x50
        /*004a*/ 	.short	0x0000


	//----- nvinfo : EIATTR_MAXREG_COUNT
	.align		4
        /*004c*/ 	.byte	0x03, 0x1b
        /*004e*/ 	.short	0x00ff


	//----- nvinfo : EIATTR_MERCURY_ISA_VERSION
	.align		4
        /*0050*/ 	.byte	0x03, 0x5f
        /*0052*/ 	.short	0x0101


	//----- nvinfo : EIATTR_VRC_CTA_INIT_COUNT
	.align		4
        /*0054*/ 	.byte	0x02, 0x4a
	.zero		1
	.zero		1


	//----- nvinfo : EIATTR_EXIT_INSTR_OFFSETS
	.align		4
        /*0058*/ 	.byte	0x04, 0x1c
        /*005a*/ 	.short	(.L_17 - .L_16)


	//   ....[0]....
.L_16:
        /*005c*/ 	.word	0x000000d0


	//   ....[1]....
        /*0060*/ 	.word	0x000009a0


	//----- nvinfo : EIATTR_CBANK_PARAM_SIZE
	.align		4
.L_17:
        /*0064*/ 	.byte	0x03, 0x19
        /*0066*/ 	.short	0x001c


	//----- nvinfo : EIATTR_PARAM_CBANK
	.align		4
        /*0068*/ 	.byte	0x04, 0x0a
        /*006a*/ 	.short	(.L_19 - .L_18)
	.align		4
.L_18:
        /*006c*/ 	.word	index@(.nv.constant0._Z5multiP4struS0_Pdi)
        /*0070*/ 	.short	0x0380
        /*0072*/ 	.short	0x001c


	//----- nvinfo : EIATTR_SW_WAR
	.align		4
.L_19:
        /*0074*/ 	.byte	0x04, 0x36
        /*0076*/ 	.short	(.L_21 - .L_20)
.L_20:
        /*0078*/ 	.word	0x00000008
.L_21:


//--------------------- .nv.callgraph             --------------------------
	.section	.nv.callgraph,"",@"SHT_CUDA_CALLGRAPH"
	.align	4
	.sectionentsize	8
	.align		4
        /*0000*/ 	.word	0x00000000
	.align		4
        /*0004*/ 	.word	0xffffffff
	.align		4
        /*0008*/ 	.word	0x00000000
	.align		4
        /*000c*/ 	.word	0xfffffffe
	.align		4
        /*0010*/ 	.word	0x00000000
	.align		4
        /*0014*/ 	.word	0xfffffffd
	.align		4
        /*0018*/ 	.word	0x00000000
	.align		4
        /*001c*/ 	.word	0xfffffffc


//--------------------- .text._Z5multiP4struS0_Pdi --------------------------
	.section	.text._Z5multiP4struS0_Pdi,"ax",@progbits
	.align	128
        .global         _Z5multiP4struS0_Pdi
        .type           _Z5multiP4struS0_Pdi,@function
        .size           _Z5multiP4struS0_Pdi,(.L_x_5 - _Z5multiP4struS0_Pdi)
        .other          _Z5multiP4struS0_Pdi,@"STO_CUDA_ENTRY STV_DEFAULT"
_Z5multiP4struS0_Pdi:
.text._Z5multiP4struS0_Pdi:
[----:B------:R-:W-:Y:S01]  /*0000*/  LDC R1, c[0x0][0x37c] ;  /* 0x0000df00ff017b82 */ /* 0x000fe20000000800 */
[----:B------:R-:W0:Y:S07]  /*0010*/  S2R R3, SR_TID.X ;  /* 0x0000000000037919 */ /* 0x000e2e0000002100 */
[----:B------:R-:W0:Y:S01]  /*0020*/  S2UR UR4, SR_CTAID.X ;  /* 0x00000000000479c3 */ /* 0x000e220000002500 */
[----:B------:R-:W1:Y:S01]  /*0030*/  LDCU UR7, c[0x0][0x398] ;  /* 0x00007300ff0777ac */ /* 0x000e620008000800 */
[----:B------:R-:W2:Y:S06]  /*0040*/  S2R R5, SR_TID.Y ;  /* 0x0000000000057919 */ /* 0x000eac0000002200 */
[----:B------:R-:W0:Y:S08]  /*0050*/  LDC R0, c[0x0][0x360] ;  /* 0x0000d800ff007b82 */ /* 0x000e300000000800 */
[----:B------:R-:W2:Y:S08]  /*0060*/  S2UR UR5, SR_CTAID.Y ;  /* 0x00000000000579c3 */ /* 0x000eb00000002600 */
[----:B------:R-:W2:Y:S01]  /*0070*/  LDC R2, c[0x0][0x364] ;  /* 0x0000d900ff027b82 */ /* 0x000ea20000000800 */
[----:B0-----:R-:W-:-:S02]  /*0080*/  IMAD R0, R0, UR4, R3 ;  /* 0x0000000400007c24 */ /* 0x001fc4000f8e0203 */
[----:B--2---:R-:W-:-:S05]  /*0090*/  IMAD R3, R2, UR5, R5 ;  /* 0x0000000502037c24 */ /* 0x004fca000f8e0205 */
[----:B------:R-:W-:-:S04]  /*00a0*/  VIMNMX R2, PT, PT, R0, R3, !PT ;  /* 0x0000000300027248 */ /* 0x000fc80007fe0100 */
[----:B-1----:R-:W-:-:S04]  /*00b0*/  ISETP.GE.AND P0, PT, R2, UR7, PT ;  /* 0x0000000702007c0c */ /* 0x002fc8000bf06270 */
[----:B------:R-:W-:-:S13]  /*00c0*/  ISETP.NE.OR P0, PT, R0, R3, P0 ;  /* 0x000000030000720c */ /* 0x000fda0000705670 */
[----:B------:R-:W-:Y:S05]  /*00d0*/  @P0 EXIT ;  /* 0x000000000000094d */ /* 0x000fea0003800000 */
[----:B------:R-:W-:Y:S01]  /*00e0*/  UISETP.GE.U32.AND UP0, UPT, UR7, 0x4, UPT ;  /* 0x000000040700788c */ /* 0x000fe2000bf06070 */
[----:B------:R-:W-:Y:S01]  /*00f0*/  CS2R R20, SRZ ;  /* 0x0000000000147805 */ /* 0x000fe2000001ff00 */
[----:B------:R-:W0:Y:S07]  /*0100*/  LDCU.64 UR8, c[0x0][0x358] ;  /* 0x00006b00ff0877ac */ /* 0x000e2e0008000a00 */
[----:B------:R-:W-:Y:S05]  /*0110*/  BRA.U !UP0, `(.L_x_0) ;  /* 0x0000000908147547 */ /* 0x000fea000b800000 */
[----:B------:R-:W-:Y:S02]  /*0120*/  USHF.R.U32.HI UR4, URZ, 0x2, UR7 ;  /* 0x00000002ff047899 */ /* 0x000fe40008011607 */
[----:B------:R-:W-:Y:S02]  /*0130*/  IMAD R4, R0, UR7, RZ ;  /* 0x0000000700047c24 */ /* 0x000fe4000f8e02ff */
[----:B------:R-:W-:Y:S01]  /*0140*/  HFMA2 R3, -RZ, RZ, 0, 0 ;  /* 0x00000000ff037431 */ /* 0x000fe200000001ff */
[----:B------:R-:W-:Y:S01]  /*0150*/  CS2R R20, SRZ ;  /* 0x0000000000147805 */ /* 0x000fe2000001ff00 */
[----:B------:R-:W-:Y:S01]  /*0160*/  UIADD3 UR5, UPT, UPT, UR4, -0x1, URZ ;  /* 0xffffffff04057890 */ /* 0x000fe2000fffe0ff */
[----:B------:R-:W-:Y:S01]  /*0170*/  SHF.R.U32.HI R4, RZ, 0x2, R4 ;  /* 0x00000002ff047819 */ /* 0x000fe20000011604 */
[----:B------:R-:W-:Y:S02]  /*0180*/  ULOP3.LUT UP0, UR6, UR4, 0x3, URZ, 0xc0, !UPT ;  /* 0x0000000304067892 */ /* 0x000fe4000f80c0ff */
[----:B------:R-:W-:-:S09]  /*0190*/  UISETP.GE.U32.AND UP1, UPT, UR5, 0x3, UPT ;  /* 0x000000030500788c */ /* 0x000fd2000bf26070 */
[----:B------:R-:W-:Y:S05]  /*01a0*/  BRA.U !UP1, `(.L_x_1) ;  /* 0x00000005090c7547 */ /* 0x000fea000b800000 */
[----:B------:R-:W-:Y:S01]  /*01b0*/  ULOP3.LUT UR4, UR4, 0x1ffffffc, URZ, 0xc0, !UPT ;  /* 0x1ffffffc04047892 */ /* 0x000fe2000f8ec0ff */
[----:B------:R-:W-:Y:S01]  /*01c0*/  IMAD.MOV.U32 R5, RZ, RZ, RZ ;  /* 0x000000ffff057224 */ /* 0x000fe200078e00ff */
[----:B------:R-:W-:Y:S02]  /*01d0*/  MOV R2, R4 ;  /* 0x0000000400027202 */ /* 0x000fe40000000f00 */
[----:B------:R-:W-:Y:S01]  /*01e0*/  CS2R R20, SRZ ;  /* 0x0000000000147805 */ /* 0x000fe2000001ff00 */
[----:B------:R-:W-:Y:S02]  /*01f0*/  UIADD3 UR5, UPT, UPT, -UR4, URZ, URZ ;  /* 0x000000ff04057290 */ /* 0x000fe4000fffe1ff */
[----:B------:R-:W-:-:S10]  /*0200*/  IMAD.U32 R3, RZ, RZ, UR4 ;  /* 0x00000004ff037e24 */ /* 0x000fd4000f8e00ff */
.L_x_2:
[----:B------:R-:W1:Y:S08]  /*0210*/  LDC.64 R26, c[0x0][0x380] ;  /* 0x0000e000ff1a7b82 */ /* 0x000e700000000a00 */
[----:B------:R-:W2:Y:S01]  /*0220*/  LDC.64 R6, c[0x0][0x388] ;  /* 0x0000e200ff067b82 */ /* 0x000ea20000000a00 */
[----:B-1----:R-:W-:-:S05]  /*0230*/  IMAD.WIDE.U32 R26, R2, 0x20, R26 ;  /* 0x00000020021a7825 */ /* 0x002fca00078e001a */
[----:B0-----:R-:W3:Y:S01]  /*0240*/  LDG.E.64 R8, desc[UR8][R26.64+0x8] ;  /* 0x000008081a087981 */ /* 0x001ee2000c1e1b00 */
[----:B--2---:R-:W-:-:S03]  /*0250*/  IMAD.WIDE.U32 R6, R5, 0x20, R6 ;  /* 0x0000002005067825 */ /* 0x004fc600078e0006 */
[----:B------:R-:W2:Y:S04]  /*0260*/  LDG.E.64 R14, desc[UR8][R26.64] ;  /* 0x000000081a0e7981 */ /* 0x000ea8000c1e1b00 */
[----:B------:R-:W3:Y:S04]  /*0270*/  LDG.E.64 R10, desc[UR8][R6.64+0x20] ;  /* 0x00002008060a7981 */ /* 0x000ee8000c1e1b00 */
[----:B------:R-:W2:Y:S04]  /*0280*/  LDG.E.64 R22, desc[UR8][R6.64] ;  /* 0x0000000806167981 */ /* 0x000ea8000c1e1b00 */
[----:B------:R-:W4:Y:S04]  /*0290*/  LDG.E.64 R18, desc[UR8][R26.64+0x10] ;  /* 0x000010081a127981 */ /* 0x000f28000c1e1b00 */
[----:B------:R-:W4:Y:S04]  /*02a0*/  LDG.E.64 R16, desc[UR8][R6.64+0x40] ;  /* 0x0000400806107981 */ /* 0x000f28000c1e1b00 */
[----:B------:R-:W5:Y:S04]  /*02b0*/  LDG.E.64 R12, desc[UR8][R6.64+0x60] ;  /* 0x00006008060c7981 */ /* 0x000f68000c1e1b00 */
[----:B------:R-:W5:Y:S04]  /*02c0*/  LDG.E.64 R24, desc[UR8][R26.64+0x78] ;  /* 0x000078081a187981 */ /* 0x000f68000c1e1b00 */
[----:B------:R-:W5:Y:S01]  /*02d0*/  LDG.E.64 R28, desc[UR8][R6.64+0x1e0] ;  /* 0x0001e008061c7981 */ /* 0x000f62000c1e1b00 */
[----:B---3--:R-:W-:-:S03]  /*02e0*/  DMUL R8, R8, R10 ;  /* 0x0000000a08087228 */ /* 0x008fc60000000000 */
[----:B------:R-:W5:Y:S05]  /*02f0*/  LDG.E.64 R10, desc[UR8][R26.64+0x18] ;  /* 0x000018081a0a7981 */ /* 0x000f6a000c1e1b00 */
[----:B--2---:R-:W-:Y:S01]  /*0300*/  DFMA R22, R14, R22, R8 ;  /* 0x000000160e16722b */ /* 0x004fe20000000008 */
[----:B------:R-:W2:Y:S04]  /*0310*/  LDG.E.64 R14, desc[UR8][R26.64+0x28] ;  /* 0x000028081a0e7981 */ /* 0x000ea8000c1e1b00 */
[----:B------:R-:W2:Y:S03]  /*0320*/  LDG.E.64 R8, desc[UR8][R6.64+0xa0] ;  /* 0x0000a00806087981 */ /* 0x000ea6000c1e1b00 */
[----:B----4-:R-:W-:-:S02]  /*0330*/  DFMA R16, R18, R16, R22 ;  /* 0x000000101210722b */ /* 0x010fc40000000016 */
[----:B------:R-:W3:Y:S04]  /*0340*/  LDG.E.64 R22, desc[UR8][R26.64+0x20] ;  /* 0x000020081a167981 */ /* 0x000ee8000c1e1b00 */
[----:B------:R-:W3:Y:S02]  /*0350*/  LDG.E.64 R18, desc[UR8][R6.64+0x80] ;  /* 0x0000800806127981 */ /* 0x000ee4000c1e1b00 */
[----:B-----5:R-:W-:Y:S02]  /*0360*/  DFMA R12, R10, R12, R16 ;  /* 0x0000000c0a0c722b */ /* 0x020fe40000000010 */
[----:B------:R-:W4:Y:S04]  /*0370*/  LDG.E.64 R10, desc[UR8][R26.64+0x30] ;  /* 0x000030081a0a7981 */ /* 0x000f28000c1e1b00 */
[----:B------:R-:W4:Y:S01]  /*0380*/  LDG.E.64 R16, desc[UR8][R6.64+0xc0] ;  /* 0x0000c00806107981 */ /* 0x000f22000c1e1b00 */
[----:B--2---:R-:W-:-:S03]  /*0390*/  DMUL R8, R14, R8 ;  /* 0x000000080e087228 */ /* 0x004fc60000000000 */
[----:B------:R-:W2:Y:S05]  /*03a0*/  LDG.E.64 R14, desc[UR8][R6.64+0xe0] ;  /* 0x0000e008060e7981 */ /* 0x000eaa000c1e1b00 */
[----:B---3--:R-:W-:Y:S02]  /*03b0*/  DFMA R18, R22, R18, R8 ;  /* 0x000000121612722b */ /* 0x008fe40000000008 */
[----:B------:R-:W2:Y:S04]  /*03c0*/  LDG.E.64 R8, desc[UR8][R26.64+0x38] ;  /* 0x000038081a087981 */ /* 0x000ea8000c1e1b00 */
[----:B------:R-:W3:Y:S02]  /*03d0*/  LDG.E.64 R22, desc[UR8][R26.64+0x40] ;  /* 0x000040081a167981 */ /* 0x000ee4000c1e1b00 */
[----:B----4-:R-:W-:-:S02]  /*03e0*/  DFMA R16, R10, R16, R18 ;  /* 0x000000100a10722b */ /* 0x010fc40000000012 */
[----:B------:R-:W4:Y:S04]  /*03f0*/  LDG.E.64 R18, desc[UR8][R26.64+0x48] ;  /* 0x000048081a127981 */ /* 0x000f28000c1e1b00 */
[----:B------:R-:W4:Y:S02]  /*0400*/  LDG.E.64 R10, desc[UR8][R6.64+0x120] ;  /* 0x00012008060a7981 */ /* 0x000f24000c1e1b00 */
[----:B--2---:R-:W-:Y:S02]  /*0410*/  DFMA R8, R8, R14, R16 ;  /* 0x0000000e0808722b */ /* 0x004fe40000000010 */
[----:B------:R-:W3:Y:S04]  /*0420*/  LDG.E.64 R16, desc[UR8][R6.64+0x100] ;  /* 0x0001000806107981 */ /* 0x000ee8000c1e1b00 */
[----:B------:R-:W2:Y:S01]  /*0430*/  LDG.E.64 R14, desc[UR8][R26.64+0x50] ;  /* 0x000050081a0e7981 */ /* 0x000ea2000c1e1b00 */
[----:B----4-:R-:W-:-:S03]  /*0440*/  DMUL R18, R18, R10 ;  /* 0x0000000a12127228 */ /* 0x010fc60000000000 */
[----:B------:R-:W2:Y:S05]  /*0450*/  LDG.E.64 R10, desc[UR8][R6.64+0x140] ;  /* 0x00014008060a7981 */ /* 0x000eaa000c1e1b00 */
[----:B---3--:R-:W-:Y:S01]  /*0460*/  DFMA R16, R22, R16, R18 ;  /* 0x000000101610722b */ /* 0x008fe20000000012 */
[----:B------:R-:W3:Y:S04]  /*0470*/  LDG.E.64 R22, desc[UR8][R26.64+0x68] ;  /* 0x000068081a167981 */ /* 0x000ee8000c1e1b00 */
[----:B------:R-:W3:Y:S03]  /*0480*/  LDG.E.64 R18, desc[UR8][R6.64+0x1a0] ;  /* 0x0001a00806127981 */ /* 0x000ee6000c1e1b00 */
[----:B--2---:R-:W-:Y:S01]  /*0490*/  DFMA R10, R14, R10, R16 ;  /* 0x0000000a0e0a722b */ /* 0x004fe20000000010 */
[----:B------:R-:W2:Y:S04]  /*04a0*/  LDG.E.64 R14, desc[UR8][R26.64+0x60] ;  /* 0x000060081a0e7981 */ /* 0x000ea8000c1e1b00 */
[----:B------:R-:W2:Y:S01]  /*04b0*/  LDG.E.64 R16, desc[UR8][R6.64+0x180] ;  /* 0x0001800806107981 */ /* 0x000ea2000c1e1b00 */
[----:B------:R-:W-:-:S03]  /*04c0*/  DADD R12, R12, R20 ;  /* 0x000000000c0c7229 */ /* 0x000fc60000000014 */
[----:B------:R-:W4:Y:S01]  /*04d0*/  LDG.E.64 R20, desc[UR8][R6.64+0x1c0] ;  /* 0x0001c00806147981 */ /* 0x000f22000c1e1b00 */
[----:B---3--:R-:W-:-:S03]  /*04e0*/  DMUL R18, R22, R18 ;  /* 0x0000001216127228 */ /* 0x008fc60000000000 */
[----:B------:R-:W3:Y:S05]  /*04f0*/  LDG.E.64 R22, desc[UR8][R6.64+0x160] ;  /* 0x0001600806167981 */ /* 0x000eea000c1e1b00 */
[----:B--2---:R-:W-:Y:S01]  /*0500*/  DFMA R14, R14, R16, R18 ;  /* 0x000000100e0e722b */ /* 0x004fe20000000012 */
[----:B------:R-:W3:Y:S04]  /*0510*/  LDG.E.64 R16, desc[UR8][R26.64+0x58] ;  /* 0x000058081a107981 */ /* 0x000ee8000c1e1b00 */
[----:B------:R-:W4:Y:S01]  /*0520*/  LDG.E.64 R18, desc[UR8][R26.64+0x70] ;  /* 0x000070081a127981 */ /* 0x000f22000c1e1b00 */
[----:B------:R-:W-:Y:S01]  /*0530*/  DADD R8, R12, R8 ;  /* 0x000000000c087229 */ /* 0x000fe20000000008 */
[----:B------:R-:W-:-:S04]  /*0540*/  UIADD3 UR5, UPT, UPT, UR5, 0x4, URZ ;  /* 0x0000000405057890 */ /* 0x000fc8000fffe0ff */
[----:B------:R-:W-:Y:S01]  /*0550*/  UISETP.NE.AND UP1, UPT, UR5, URZ, UPT ;  /* 0x000000ff0500728c */ /* 0x000fe2000bf25270 */
[----:B------:R-:W-:Y:S01]  /*0560*/  IADD3 R2, PT, PT, R2, 0x4, RZ ;  /* 0x0000000402027810 */ /* 0x000fe20007ffe0ff */
[----:B------:R-:W-:Y:S01]  /*0570*/  VIADD R5, R5, 0x10 ;  /* 0x0000001005057836 */ /* 0x000fe20000000000 */
[----:B---3--:R-:W-:Y:S02]  /*0580*/  DFMA R10, R16, R22, R10 ;  /* 0x00000016100a722b */ /* 0x008fe4000000000a */
[----:B----4-:R-:W-:-:S06]  /*0590*/  DFMA R14, R18, R20, R14 ;  /* 0x00000014120e722b */ /* 0x010fcc000000000e */
[----:B------:R-:W-:Y:S02]  /*05a0*/  DADD R8, R8, R10 ;  /* 0x0000000008087229 */ /* 0x000fe4000000000a */
[----:B------:R-:W-:-:S08]  /*05b0*/  DFMA R14, R24, R28, R14 ;  /* 0x0000001c180e722b */ /* 0x000fd0000000000e */
[----:B------:R-:W-:Y:S01]  /*05c0*/  DADD R20, R8, R14 ;  /* 0x0000000008147229 */ /* 0x000fe2000000000e */
[----:B------:R-:W-:Y:S10]  /*05d0*/  BRA.U UP1, `(.L_x_2) ;  /* 0xfffffffd010c7547 */ /* 0x000ff4000b83ffff */
.L_x_1:
[----:B------:R-:W-:Y:S05]  /*05e0*/  BRA.U !UP0, `(.L_x_0) ;  /* 0x0000000108e07547 */ /* 0x000fea000b800000 */
[----:B------:R-:W-:Y:S02]  /*05f0*/  UISETP.NE.AND UP0, UPT, UR6, 0x1, UPT ;  /* 0x000000010600788c */ /* 0x000fe4000bf05270 */
[----:B------:R-:W-:-:S07]  /*0600*/  ULOP3.LUT UP1, URZ, UR7, 0x4, URZ, 0xc0, !UPT ;  /* 0x0000000407ff7892 */ /* 0x000fce000f82c0ff */
[----:B------:R-:W-:Y:S05]  /*0610*/  BRA.U !UP0, `(.L_x_3) ;  /* 0x0000000108847547 */ /* 0x000fea000b800000 */
[----:B------:R-:W1:Y:S01]  /*0620*/  LDC.64 R14, c[0x0][0x380] ;  /* 0x0000e000ff0e7b82 */ /* 0x000e620000000a00 */
[----:B------:R-:W-:Y:S02]  /*0630*/  IADD3 R5, PT, PT, R4, R3, RZ ;  /* 0x0000000304057210 */ /* 0x000fe40007ffe0ff */
[----:B------:R-:W-:-:S05]  /*0640*/  SHF.L.U32 R9, R3, 0x2, RZ ;  /* 0x0000000203097819 */ /* 0x000fca00000006ff */
        /* <DEDUP_REMOVED lines=8> */
[----:B------:R-:W5:Y:S04]  /*06d0*/  LDG.E.64 R16, desc[UR8][R14.64+0x20] ;  /* 0x000020080e107981 */ /* 0x000f68000c1e1b00 */
[----:B------:R-:W4:Y:S04]  /*06e0*/  LDG.E.64 R24, desc[UR8][R6.64] ;  /* 0x0000000806187981 */ /* 0x000f28000c1e1b00 */
[----:B------:R-:W5:Y:S04]  /*06f0*/  LDG.E.64 R18, desc[UR8][R6.64+0x80] ;  /* 0x0000800806127981 */ /* 0x000f68000c1e1b00 */
[----:B------:R-:W5:Y:S01]  /*0700*/  LDG.E.64 R28, desc[UR8][R14.64+0x38] ;  /* 0x000038080e1c7981 */ /* 0x000f62000c1e1b00 */
[----:B---3--:R-:W-:-:S03]  /*0710*/  DMUL R26, R26, R12 ;  /* 0x0000000c1a1a7228 */ /* 0x008fc60000000000 */
[----:B------:R-:W3:Y:S01]  /*0720*/  LDG.E.64 R12, desc[UR8][R6.64+0x40] ;  /* 0x00004008060c7981 */ /* 0x000ee2000c1e1b00 */
[----:B--2---:R-:W-:-:S03]  /*0730*/  DMUL R22, R22, R10 ;  /* 0x0000000a16167228 */ /* 0x004fc60000000000 */
[----:B------:R-:W3:Y:S01]  /*0740*/  LDG.E.64 R10, desc[UR8][R14.64+0x10] ;  /* 0x000010080e0a7981 */ /* 0x000ee2000c1e1b00 */
[----:B----4-:R-:W-:-:S03]  /*0750*/  DFMA R8, R8, R24, R26 ;  /* 0x000000180808722b */ /* 0x010fc6000000001a */
[----:B------:R-:W2:Y:S01]  /*0760*/  LDG.E.64 R24, desc[UR8][R14.64+0x30] ;  /* 0x000030080e187981 */ /* 0x000ea2000c1e1b00 */
[----:B-----5:R-:W-:-:S03]  /*0770*/  DFMA R16, R16, R18, R22 ;  /* 0x000000121010722b */ /* 0x020fc60000000016 */
[----:B------:R-:W4:Y:S04]  /*0780*/  LDG.E.64 R18, desc[UR8][R14.64+0x18] ;  /* 0x000018080e127981 */ /* 0x000f28000c1e1b00 */
[----:B------:R-:W2:Y:S04]  /*0790*/  LDG.E.64 R26, desc[UR8][R6.64+0xc0] ;  /* 0x0000c008061a7981 */ /* 0x000ea8000c1e1b00 */
[----:B------:R-:W4:Y:S04]  /*07a0*/  LDG.E.64 R22, desc[UR8][R6.64+0x60] ;  /* 0x0000600806167981 */ /* 0x000f28000c1e1b00 */
[----:B------:R-:W5:Y:S01]  /*07b0*/  LDG.E.64 R6, desc[UR8][R6.64+0xe0] ;  /* 0x0000e00806067981 */ /* 0x000f62000c1e1b00 */
[----:B------:R-:W-:Y:S01]  /*07c0*/  VIADD R3, R3, 0x2 ;  /* 0x0000000203037836 */ /* 0x000fe20000000000 */
[----:B---3--:R-:W-:-:S02]  /*07d0*/  DFMA R8, R10, R12, R8 ;  /* 0x0000000c0a08722b */ /* 0x008fc40000000008 */
[----:B--2---:R-:W-:-:S06]  /*07e0*/  DFMA R16, R24, R26, R16 ;  /* 0x0000001a1810722b */ /* 0x004fcc0000000010 */
[----:B----4-:R-:W-:-:S08]  /*07f0*/  DFMA R8, R18, R22, R8 ;  /* 0x000000161208722b */ /* 0x010fd00000000008 */
[----:B------:R-:W-:Y:S02]  /*0800*/  DADD R8, R20, R8 ;  /* 0x0000000014087229 */ /* 0x000fe40000000008 */
[----:B-----5:R-:W-:-:S08]  /*0810*/  DFMA R16, R28, R6, R16 ;  /* 0x000000061c10722b */ /* 0x020fd00000000010 */
[----:B------:R-:W-:-:S11]  /*0820*/  DADD R20, R8, R16 ;  /* 0x0000000008147229 */ /* 0x000fd60000000010 */
.L_x_3:
        /* <DEDUP_REMOVED lines=9> */
[----:B------:R-:W4:Y:S04]  /*08c0*/  LDG.E.64 R10, desc[UR8][R2.64+0x8] ;  /* 0x00000808020a7981 */ /* 0x000f28000c1e1b00 */
[----:B------:R-:W4:Y:S04]  /*08d0*/  LDG.E.64 R12, desc[UR8][R6.64+0x20] ;  /* 0x00002008060c7981 */ /* 0x000f28000c1e1b00 */
[----:B------:R-:W3:Y:S04]  /*08e0*/  LDG.E.64 R8, desc[UR8][R6.64] ;  /* 0x0000000806087981 */ /* 0x000ee8000c1e1b00 */
[----:B------:R-:W2:Y:S04]  /*08f0*/  LDG.E.64 R16, desc[UR8][R6.64+0x40] ;  /* 0x0000400806107981 */ /* 0x000ea8000c1e1b00 */
[----:B------:R-:W5:Y:S04]  /*0900*/  LDG.E.64 R18, desc[UR8][R2.64+0x18] ;  /* 0x0000180802127981 */ /* 0x000f68000c1e1b00 */
[----:B------:R-:W5:Y:S01]  /*0910*/  LDG.E.64 R22, desc[UR8][R6.64+0x60] ;  /* 0x0000600806167981 */ /* 0x000f62000c1e1b00 */
[----:B----4-:R-:W-:-:S08]  /*0920*/  DMUL R10, R10, R12 ;  /* 0x0000000c0a0a7228 */ /* 0x010fd00000000000 */
[----:B---3--:R-:W-:-:S08]  /*0930*/  DFMA R4, R4, R8, R10 ;  /* 0x000000080404722b */ /* 0x008fd0000000000a */
[----:B--2---:R-:W-:-:S08]  /*0940*/  DFMA R4, R14, R16, R4 ;  /* 0x000000100e04722b */ /* 0x004fd00000000004 */
[----:B-----5:R-:W-:-:S08]  /*0950*/  DFMA R4, R18, R22, R4 ;  /* 0x000000161204722b */ /* 0x020fd00000000004 */
[----:B------:R-:W-:-:S11]  /*0960*/  DADD R20, R20, R4 ;  /* 0x0000000014147229 */ /* 0x000fd60000000004 */
.L_x_0:
[----:B------:R-:W1:Y:S02]  /*0970*/  LDC.64 R2, c[0x0][0x390] ;  /* 0x0000e400ff027b82 */ /* 0x000e640000000a00 */
[----:B-1----:R-:W-:-:S05]  /*0980*/  IMAD.WIDE.U32 R2, R0, 0x8, R2 ;  /* 0x0000000800027825 */ /* 0x002fca00078e0002 */
[----:B0-----:R-:W-:Y:S01]  /*0990*/  STG.E.64 desc[UR8][R2.64], R20 ;  /* 0x0000001402007986 */ /* 0x001fe2000c101b08 */
[----:B------:R-:W-:Y:S05]  /*09a0*/  EXIT ;  /* 0x000000000000794d */ /* 0x000fea0003800000 */
.L_x_4:
[----:B------:R-:W-:-:S00]  /*09b0*/  BRA `(.L_x_4) ;  /* 0xfffffffc00fc7947 */ /* 0x000fc0000383ffff */
[----:B------:R-:W-:-:S00]  /*09c0*/  NOP ;  /* 0x0000000000007918 */ /* 0x000fc00000000000 */
        /* <DEDUP_REMOVED lines=11> */
.L_x_5:


//--------------------- .nv.shared.reserved.0     --------------------------
	.section	.nv.shared.reserved.0,"aw",@nobits
	.weak		__nv_reservedSMEM_offset_0_alias
	.size		__nv_reservedSMEM_offset_0_alias, 0, 64
	.other		__nv_reservedSMEM_offset_0_alias,@"STO_CUDA_RESERVED_SHARED STV_DEFAULT"
__nv_reservedSMEM_offset_0_alias:
	.zero		0
	.zero		64


//--------------------- .nv.constant0._Z5multiP4struS0_Pdi --------------------------
	.section	.nv.constant0._Z5multiP4struS0_Pdi,"a",@progbits
	.sectionflags	@""
	.align	4
.nv.constant0._Z5multiP4struS0_Pdi:
	.zero		924


//--------------------- SYMBOLS --------------------------

	.type		.nv.reservedSmem.offset0,@object
	.size		.nv.reservedSmem.offset0,0x4
